	.headerflags	@"EF_CUDA_TEXMODE_UNIFIED EF_CUDA_64BIT_ADDRESS EF_CUDA_ACCELERATORS EF_CUDA_SM90 EF_CUDA_VIRTUAL_SM(EF_CUDA_SM90)"
	.elftype	@"ET_EXEC"


//--------------------- .nv.info                  --------------------------
	.section	.nv.info,"",@"SHT_CUDA_INFO"
	.align	4


	//----- nvinfo : EIATTR_REGCOUNT
	.align		4
        /*0000*/ 	.byte	0x04, 0x2f
        /*0002*/ 	.short	(.L_2 - .L_1)
	.align		4
.L_1:
        /*0004*/ 	.word	index@(triton_poi_fused__unsafe_index_add_elu_mul_sub_12)
        /*0008*/ 	.word	0x00000020


	//----- nvinfo : EIATTR_MIN_STACK_SIZE
	.align		4
.L_2:
        /*000c*/ 	.byte	0x04, 0x12
        /*000e*/ 	.short	(.L_4 - .L_3)
	.align		4
.L_3:
        /*0010*/ 	.word	index@(triton_poi_fused__unsafe_index_add_elu_mul_sub_12)
        /*0014*/ 	.word	0x00000000


	//----- nvinfo : EIATTR_FRAME_SIZE
	.align		4
.L_4:
        /*0018*/ 	.byte	0x04, 0x11
        /*001a*/ 	.short	(.L_6 - .L_5)
	.align		4
.L_5:
        /*001c*/ 	.word	index@(triton_poi_fused__unsafe_index_add_elu_mul_sub_12)
        /*0020*/ 	.word	0x00000000


	//----- nvinfo : EIATTR_MIN_STACK_SIZE
	.align		4
.L_6:
        /*0024*/ 	.byte	0x04, 0x12
        /*0026*/ 	.short	(.L_8 - .L_7)
	.align		4
.L_7:
        /*0028*/ 	.word	index@(triton_poi_fused__unsafe_index_add_elu_mul_sub_12)
        /*002c*/ 	.word	0x00000000
.L_8:


//--------------------- .nv.info.triton_poi_fused__unsafe_index_add_elu_mul_sub_12 --------------------------
	.section	.nv.info.triton_poi_fused__unsafe_index_add_elu_mul_sub_12,"",@"SHT_CUDA_INFO"
	.sectionflags	@""
	.align	4


	//----- nvinfo : EIATTR_CUDA_API_VERSION
	.align		4
        /*0000*/ 	.byte	0x04, 0x37
        /*0002*/ 	.short	(.L_10 - .L_9)
.L_9:
        /*0004*/ 	.word	0x0000007c


	//----- nvinfo : EIATTR_KPARAM_INFO
	.align		4
.L_10:
        /*0008*/ 	.byte	0x04, 0x17
        /*000a*/ 	.short	(.L_12 - .L_11)
.L_11:
        /*000c*/ 	.word	0x00000000
        /*0010*/ 	.short	0x000b
        /*0012*/ 	.short	0x0058
        /*0014*/ 	.byte	0x00, 0xf0, 0x11, 0x00


	//----- nvinfo : EIATTR_KPARAM_INFO
	.align		4
.L_12:
        /*0018*/ 	.byte	0x04, 0x17
        /*001a*/ 	.short	(.L_14 - .L_13)
.L_13:
        /*001c*/ 	.word	0x00000000
        /*0020*/ 	.short	0x000a
        /*0022*/ 	.short	0x0050
        /*0024*/ 	.byte	0x00, 0xf4, 0x21, 0x00


	//----- nvinfo : EIATTR_KPARAM_INFO
	.align		4
.L_14:
        /*0028*/ 	.byte	0x04, 0x17
        /*002a*/ 	.short	(.L_16 - .L_15)
.L_15:
        /*002c*/ 	.word	0x00000000
        /*0030*/ 	.short	0x0009
        /*0032*/ 	.short	0x0048
        /*0034*/ 	.byte	0x00, 0xf4, 0x21, 0x00


	//----- nvinfo : EIATTR_KPARAM_INFO
	.align		4
.L_16:
        /*0038*/ 	.byte	0x04, 0x17
        /*003a*/ 	.short	(.L_18 - .L_17)
.L_17:
        /*003c*/ 	.word	0x00000000
        /*0040*/ 	.short	0x0008
        /*0042*/ 	.short	0x0040
        /*0044*/ 	.byte	0x00, 0xf4, 0x21, 0x00


	//----- nvinfo : EIATTR_KPARAM_INFO
	.align		4
.L_18:
        /*0048*/ 	.byte	0x04, 0x17
        /*004a*/ 	.short	(.L_20 - .L_19)
.L_19:
        /*004c*/ 	.word	0x00000000
        /*0050*/ 	.short	0x0007
        /*0052*/ 	.short	0x0038
        /*0054*/ 	.byte	0x00, 0xf4, 0x21, 0x00


	//----- nvinfo : EIATTR_KPARAM_INFO
	.align		4
.L_20:
        /*0058*/ 	.byte	0x04, 0x17
        /*005a*/ 	.short	(.L_22 - .L_21)
.L_21:
        /*005c*/ 	.word	0x00000000
        /*0060*/ 	.short	0x0006
        /*0062*/ 	.short	0x0030
        /*0064*/ 	.byte	0x00, 0xf4, 0x21, 0x00


	//----- nvinfo : EIATTR_KPARAM_INFO
	.align		4
.L_22:
        /*0068*/ 	.byte	0x04, 0x17
        /*006a*/ 	.short	(.L_24 - .L_23)
.L_23:
        /*006c*/ 	.word	0x00000000
        /*0070*/ 	.short	0x0005
        /*0072*/ 	.short	0x0028
        /*0074*/ 	.byte	0x00, 0xf4, 0x21, 0x00


	//----- nvinfo : EIATTR_KPARAM_INFO
	.align		4
.L_24:
        /*0078*/ 	.byte	0x04, 0x17
        /*007a*/ 	.short	(.L_26 - .L_25)
.L_25:
        /*007c*/ 	.word	0x00000000
        /*0080*/ 	.short	0x0004
        /*0082*/ 	.short	0x0020
        /*0084*/ 	.byte	0x00, 0xf4, 0x21, 0x00


	//----- nvinfo : EIATTR_KPARAM_INFO
	.align		4
.L_26:
        /*0088*/ 	.byte	0x04, 0x17
        /*008a*/ 	.short	(.L_28 - .L_27)
.L_27:
        /*008c*/ 	.word	0x00000000
        /*0090*/ 	.short	0x0003
        /*0092*/ 	.short	0x0018
        /*0094*/ 	.byte	0x00, 0xf4, 0x21, 0x00


	//----- nvinfo : EIATTR_KPARAM_INFO
	.align		4
.L_28:
        /*0098*/ 	.byte	0x04, 0x17
        /*009a*/ 	.short	(.L_30 - .L_29)
.L_29:
        /*009c*/ 	.word	0x00000000
        /*00a0*/ 	.short	0x0002
        /*00a2*/ 	.short	0x0010
        /*00a4*/ 	.byte	0x00, 0xf4, 0x21, 0x00


	//----- nvinfo : EIATTR_KPARAM_INFO
	.align		4
.L_30:
        /*00a8*/ 	.byte	0x04, 0x17
        /*00aa*/ 	.short	(.L_32 - .L_31)
.L_31:
        /*00ac*/ 	.word	0x00000000
        /*00b0*/ 	.short	0x0001
        /*00b2*/ 	.short	0x0008
        /*00b4*/ 	.byte	0x00, 0xf4, 0x21, 0x00


	//----- nvinfo : EIATTR_KPARAM_INFO
	.align		4
.L_32:
        /*00b8*/ 	.byte	0x04, 0x17
        /*00ba*/ 	.short	(.L_34 - .L_33)
.L_33:
        /*00bc*/ 	.word	0x00000000
        /*00c0*/ 	.short	0x0000
        /*00c2*/ 	.short	0x0000
        /*00c4*/ 	.byte	0x00, 0xf4, 0x21, 0x00


	//----- nvinfo : EIATTR_SPARSE_MMA_MASK
	.align		4
.L_34:
        /*00c8*/ 	.byte	0x03, 0x50
        /*00ca*/ 	.short	0x0000


	//----- nvinfo : EIATTR_MAXREG_COUNT
	.align		4
        /*00cc*/ 	.byte	0x03, 0x1b
        /*00ce*/ 	.short	0x00ff


	//----- nvinfo : EIATTR_EXIT_INSTR_OFFSETS
	.align		4
        /*00d0*/ 	.byte	0x04, 0x1c
        /*00d2*/ 	.short	(.L_36 - .L_35)


	//   ....[0]....
.L_35:
        /*00d4*/ 	.word	0x000016e0


	//----- nvinfo : EIATTR_REQNTID
	.align		4
.L_36:
        /*00d8*/ 	.byte	0x04, 0x10
        /*00da*/ 	.short	(.L_38 - .L_37)
.L_37:
        /*00dc*/ 	.word	0x00000100
        /*00e0*/ 	.word	0x00000001
        /*00e4*/ 	.word	0x00000001


	//----- nvinfo : EIATTR_CBANK_PARAM_SIZE
	.align		4
.L_38:
        /*00e8*/ 	.byte	0x03, 0x19
        /*00ea*/ 	.short	0x005c


	//----- nvinfo : EIATTR_PARAM_CBANK
	.align		4
        /*00ec*/ 	.byte	0x04, 0x0a
        /*00ee*/ 	.short	(.L_40 - .L_39)
	.align		4
.L_39:
        /*00f0*/ 	.word	index@(.nv.constant0.triton_poi_fused__unsafe_index_add_elu_mul_sub_12)
        /*00f4*/ 	.short	0x0210
        /*00f6*/ 	.short	0x005c


	//----- nvinfo : EIATTR_SW_WAR
	.align		4
.L_40:
        /*00f8*/ 	.byte	0x04, 0x36
        /*00fa*/ 	.short	(.L_42 - .L_41)
.L_41:
        /*00fc*/ 	.word	0x00000008
.L_42:


//--------------------- .nv.callgraph             --------------------------
	.section	.nv.callgraph,"",@"SHT_CUDA_CALLGRAPH"
	.align	4
	.sectionentsize	8
	.align		4
        /*0000*/ 	.word	0x00000000
	.align		4
        /*0004*/ 	.word	0xffffffff
	.align		4
        /*0008*/ 	.word	0x00000000
	.align		4
        /*000c*/ 	.word	0xfffffffe
	.align		4
        /*0010*/ 	.word	0x00000000
	.align		4
        /*0014*/ 	.word	0xfffffffd
	.align		4
        /*0018*/ 	.word	0x00000000
	.align		4
        /*001c*/ 	.word	0xfffffffc


//--------------------- .nv.constant4             --------------------------
	.section	.nv.constant4,"a",@progbits
	.align	8
	.align		8
.nv.constant4:
        /*0000*/ 	.dword	_$_str


//--------------------- .text.triton_poi_fused__unsafe_index_add_elu_mul_sub_12 --------------------------
	.section	.text.triton_poi_fused__unsafe_index_add_elu_mul_sub_12,"ax",@progbits
	.align	128
        .global         triton_poi_fused__unsafe_index_add_elu_mul_sub_12
        .type           triton_poi_fused__unsafe_index_add_elu_mul_sub_12,@function
        .size           triton_poi_fused__unsafe_index_add_elu_mul_sub_12,(.L_x_1 - triton_poi_fused__unsafe_index_add_elu_mul_sub_12)
        .other          triton_poi_fused__unsafe_index_add_elu_mul_sub_12,@"STO_CUDA_ENTRY STV_DEFAULT"
triton_poi_fused__unsafe_index_add_elu_mul_sub_12:
.text.triton_poi_fused__unsafe_index_add_elu_mul_sub_12:
[----:B------:R-:W-:Y:S01]  /*0000*/  LDC R1, c[0x0][0x28] ;  /* 0x00000a00ff017b82 */ /* 0x000fe20000000800 */
[----:B------:R-:W1:Y:S07]  /*0010*/  S2R R0, SR_TID.X ;  /* 0x0000000000007919 */ /* 0x000e6e0000002100 */
[----:B------:R-:W2:Y:S01]  /*0020*/  LDC.64 R10, c[0x0][0x218] ;  /* 0x00008600ff0a7b82 */ /* 0x000ea20000000a00 */
[----:B------:R-:W-:Y:S01]  /*0030*/  ULDC.64 UR4, c[0x0][0x208] ;  /* 0x0000820000047ab9 */ /* 0x000fe20000000a00 */
[----:B------:R-:W-:Y:S01]  /*0040*/  ULDC.64 UR6, c[0x0][0x228] ;  /* 0x00008a0000067ab9 */ /* 0x000fe20000000a00 */
[----:B------:R-:W3:Y:S05]  /*0050*/  S2R R3, SR_CTAID.X ;  /* 0x0000000000037919 */ /* 0x000eea0000002500 */
[----:B------:R-:W4:Y:S08]  /*0060*/  LDC.64 R8, c[0x0][0x240] ;  /* 0x00009000ff087b82 */ /* 0x000f300000000a00 */
[----:B------:R-:W5:Y:S01]  /*0070*/  LDC.64 R12, c[0x0][0x230] ;  /* 0x00008c00ff0c7b82 */ /* 0x000f620000000a00 */
[----:B-1----:R-:W-:-:S04]  /*0080*/  SHF.L.U32 R0, R0, 0x1, RZ ;  /* 0x0000000100007819 */ /* 0x002fc800000006ff */
[----:B------:R-:W-:-:S04]  /*0090*/  LOP3.LUT R0, R0, 0x1fe, RZ, 0xc0, !PT ;  /* 0x000001fe00007812 */ /* 0x000fc800078ec0ff */
[----:B---3--:R-:W-:-:S04]  /*00a0*/  LEA R0, R3, R0, 0x9 ;  /* 0x0000000003007211 */ /* 0x008fc800078e48ff */
[----:B------:R-:W-:-:S04]  /*00b0*/  SHF.R.S32.HI R5, RZ, 0x1f, R0 ;  /* 0x0000001fff057819 */ /* 0x000fc80000011400 */
[----:B------:R-:W-:Y:S02]  /*00c0*/  LEA.HI R6, R5, R0, RZ, 0x4 ;  /* 0x0000000005067211 */ /* 0x000fe400078f20ff */
[----:B------:R-:W1:Y:S02]  /*00d0*/  LDC.64 R4, c[0x0][0x220] ;  /* 0x00008800ff047b82 */ /* 0x000e640000000a00 */
[----:B------:R-:W-:Y:S02]  /*00e0*/  SHF.R.S32.HI R2, RZ, 0x4, R6 ;  /* 0x00000004ff027819 */ /* 0x000fe40000011406 */
[----:B------:R-:W-:Y:S02]  /*00f0*/  LOP3.LUT R19, R6, 0xfffffff0, RZ, 0xc0, !PT ;  /* 0xfffffff006137812 */ /* 0x000fe400078ec0ff */
[----:B------:R-:W-:-:S04]  /*0100*/  LEA.HI R7, R2, R2, RZ, 0x4 ;  /* 0x0000000202077211 */ /* 0x000fc800078f20ff */
[----:B------:R-:W-:-:S04]  /*0110*/  LOP3.LUT R7, R7, 0xfffffff0, RZ, 0xc0, !PT ;  /* 0xfffffff007077812 */ /* 0x000fc800078ec0ff */
[----:B------:R-:W-:-:S05]  /*0120*/  IADD3 R2, R2, -R7, RZ ;  /* 0x8000000702027210 */ /* 0x000fca0007ffe0ff */
[----:B--2---:R-:W-:Y:S01]  /*0130*/  IMAD.WIDE R10, R2, 0x8, R10 ;  /* 0x00000008020a7825 */ /* 0x004fe200078e020a */
[----:B------:R-:W-:-:S05]  /*0140*/  IADD3 R19, R0, -R19, RZ ;  /* 0x8000001300137210 */ /* 0x000fca0007ffe0ff */
[----:B------:R-:W2:Y:S01]  /*0150*/  LDG.E.EL.64 R10, desc[UR4][R10.64] ;  /* 0x000000040a0a7981 */ /* 0x000ea2000c2e1b00 */
[----:B-1----:R-:W-:-:S06]  /*0160*/  IMAD.WIDE R4, R19, 0x8, R4 ;  /* 0x0000000813047825 */ /* 0x002fcc00078e0204 */
[----:B------:R-:W3:Y:S01]  /*0170*/  LDG.E.EL.128 R4, desc[UR4][R4.64] ;  /* 0x0000000404047981 */ /* 0x000ee2000c2e1d00 */
[----:B----4-:R-:W-:-:S06]  /*0180*/  IMAD.WIDE R8, R2, 0x8, R8 ;  /* 0x0000000802087825 */ /* 0x010fcc00078e0208 */
[----:B------:R-:W4:Y:S01]  /*0190*/  LDG.E.EL.64 R8, desc[UR4][R8.64] ;  /* 0x0000000408087981 */ /* 0x000f22000c2e1b00 */
[----:B------:R-:W-:-:S04]  /*01a0*/  SHF.R.S32.HI R15, RZ, 0x16, R3 ;  /* 0x00000016ff0f7819 */ /* 0x000fc80000011403 */
[----:B------:R-:W-:-:S04]  /*01b0*/  SGXT R15, R15, 0x1 ;  /* 0x000000010f0f781a */ /* 0x000fc80000000200 */
[----:B------:R-:W-:-:S04]  /*01c0*/  LEA.HI R15, R15, R0, RZ, 0x8 ;  /* 0x000000000f0f7211 */ /* 0x000fc800078f40ff */
[----:B------:R-:W-:-:S05]  /*01d0*/  SHF.R.S32.HI R15, RZ, 0x8, R15 ;  /* 0x00000008ff0f7819 */ /* 0x000fca000001140f */
[----:B-----5:R-:W-:-:S06]  /*01e0*/  IMAD.WIDE R12, R15, 0x4, R12 ;  /* 0x000000040f0c7825 */ /* 0x020fcc00078e020c */
[----:B------:R1:W5:Y:S01]  /*01f0*/  LDG.E.EL R13, desc[UR4][R12.64] ;  /* 0x000000040c0d7981 */ /* 0x000362000c2e1900 */
[----:B--2---:R-:W-:-:S04]  /*0200*/  SHF.R.U32.HI R21, RZ, 0x1c, R11 ;  /* 0x0000001cff157819 */ /* 0x004fc8000001160b */
[----:B------:R-:W-:-:S04]  /*0210*/  LOP3.LUT R21, R21, 0x8, RZ, 0xc0, !PT ;  /* 0x0000000815157812 */ /* 0x000fc800078ec0ff */
[----:B------:R-:W-:Y:S02]  /*0220*/  IADD3 R21, P0, R10, R21, RZ ;  /* 0x000000150a157210 */ /* 0x000fe40007f1e0ff */
[----:B---3--:R-:W-:Y:S02]  /*0230*/  SHF.R.U32.HI R10, RZ, 0x1a, R5 ;  /* 0x0000001aff0a7819 */ /* 0x008fe40000011605 */
[----:B------:R-:W-:Y:S02]  /*0240*/  IADD3.X R16, RZ, R11, RZ, P0, !PT ;  /* 0x0000000bff107210 */ /* 0x000fe400007fe4ff */
[----:B------:R-:W-:Y:S02]  /*0250*/  LOP3.LUT R3, R10, 0x20, RZ, 0xc0, !PT ;  /* 0x000000200a037812 */ /* 0x000fe400078ec0ff */
[----:B------:R-:W-:Y:S01]  /*0260*/  LEA R14, P0, R4, UR6, 0x2 ;  /* 0x00000006040e7c11 */ /* 0x000fe2000f8010ff */
[----:B------:R-:W2:Y:S01]  /*0270*/  LDC.64 R10, c[0x0][0x238] ;  /* 0x00008e00ff0a7b82 */ /* 0x000ea20000000a00 */
[----:B------:R-:W-:-:S02]  /*0280*/  SHF.L.U32 R17, R21, 0x5, RZ ;  /* 0x0000000515117819 */ /* 0x000fc400000006ff */
[----:B------:R-:W-:Y:S02]  /*0290*/  LEA.HI.X R18, R4, UR7, R5, 0x2, P0 ;  /* 0x0000000704127c11 */ /* 0x000fe400080f1405 */
[----:B------:R-:W-:Y:S02]  /*02a0*/  IADD3 R3, P0, R3, R14, RZ ;  /* 0x0000000e03037210 */ /* 0x000fe40007f1e0ff */
[----:B------:R-:W-:Y:S02]  /*02b0*/  SHF.L.U64.HI R21, R21, 0x5, R16 ;  /* 0x0000000515157819 */ /* 0x000fe40000010210 */
[----:B------:R-:W-:Y:S02]  /*02c0*/  IADD3.X R18, RZ, R18, RZ, P0, !PT ;  /* 0x00000012ff127210 */ /* 0x000fe400007fe4ff */
[----:B------:R-:W-:Y:S02]  /*02d0*/  IADD3 R4, P0, R17, R3, RZ ;  /* 0x0000000311047210 */ /* 0x000fe40007f1e0ff */
[----:B------:R-:W-:-:S02]  /*02e0*/  SHF.L.U32 R16, R15, 0x6, RZ ;  /* 0x000000060f107819 */ /* 0x000fc400000006ff */
[----:B------:R-:W-:Y:S02]  /*02f0*/  IADD3.X R5, R21, R18, RZ, P0, !PT ;  /* 0x0000001215057210 */ /* 0x000fe400007fe4ff */
[----:B----4-:R-:W-:Y:S01]  /*0300*/  SHF.R.U32.HI R25, RZ, 0x1c, R9 ;  /* 0x0000001cff197819 */ /* 0x010fe20000011609 */
[----:B------:R-:W-:-:S04]  /*0310*/  IMAD.WIDE R4, R16, 0x4, R4 ;  /* 0x0000000410047825 */ /* 0x000fc800078e0204 */
[----:B--2---:R-:W-:Y:S02]  /*0320*/  IMAD.WIDE R22, R15, 0x4, R10 ;  /* 0x000000040f167825 */ /* 0x004fe400078e020a */
[----:B------:R-:W5:Y:S01]  /*0330*/  LDG.E.EL R4, desc[UR4][R4.64] ;  /* 0x0000000404047981 */ /* 0x000f62000c2e1900 */
[----:B------:R-:W-:-:S03]  /*0340*/  LOP3.LUT R25, R25, 0x8, RZ, 0xc0, !PT ;  /* 0x0000000819197812 */ /* 0x000fc600078ec0ff */
[----:B------:R5:W2:Y:S01]  /*0350*/  LDG.E.EL R14, desc[UR4][R22.64] ;  /* 0x00000004160e7981 */ /* 0x000aa2000c2e1900 */
[----:B------:R-:W-:-:S04]  /*0360*/  IADD3 R15, P0, R8, R25, RZ ;  /* 0x00000019080f7210 */ /* 0x000fc80007f1e0ff */
[----:B------:R-:W-:Y:S02]  /*0370*/  IADD3.X R8, RZ, R9, RZ, P0, !PT ;  /* 0x00000009ff087210 */ /* 0x000fe400007fe4ff */
[C---:B------:R-:W-:Y:S02]  /*0380*/  SHF.L.U32 R20, R15.reuse, 0x5, RZ ;  /* 0x000000050f147819 */ /* 0x040fe400000006ff */
[----:B------:R-:W-:Y:S02]  /*0390*/  SHF.L.U64.HI R15, R15, 0x5, R8 ;  /* 0x000000050f0f7819 */ /* 0x000fe40000010208 */
[----:B------:R-:W-:Y:S01]  /*03a0*/  IADD3 R24, P0, R20, R3, RZ ;  /* 0x0000000314187210 */ /* 0x000fe20007f1e0ff */
[----:B------:R-:W3:Y:S03]  /*03b0*/  LDC.64 R8, c[0x0][0x248] ;  /* 0x00009200ff087b82 */ /* 0x000ee60000000a00 */
[----:B------:R-:W-:-:S03]  /*03c0*/  IADD3.X R25, R15, R18, RZ, P0, !PT ;  /* 0x000000120f197210 */ /* 0x000fc600007fe4ff */
[----:B------:R-:W-:-:S06]  /*03d0*/  IMAD.WIDE R24, R16, 0x4, R24 ;  /* 0x0000000410187825 */ /* 0x000fcc00078e0218 */
[----:B------:R-:W4:Y:S01]  /*03e0*/  LDG.E.EL R24, desc[UR4][R24.64] ;  /* 0x0000000418187981 */ /* 0x000f22000c2e1900 */
[----:B---3--:R-:W-:-:S06]  /*03f0*/  IMAD.WIDE R8, R19, 0x8, R8 ;  /* 0x0000000813087825 */ /* 0x008fcc00078e0208 */
[----:B------:R-:W3:Y:S01]  /*0400*/  LDG.E.EL.128 R8, desc[UR4][R8.64] ;  /* 0x0000000408087981 */ /* 0x000ee2000c2e1d00 */
[----:B-1----:R-:W-:Y:S01]  /*0410*/  HFMA2.MMA R12, -RZ, RZ, 0.83837890625, -4044 ;  /* 0x3ab5ebe6ff0c7435 */ /* 0x002fe200000001ff */
[----:B-----5:R-:W-:-:S04]  /*0420*/  FADD R23, -R13, R4 ;  /* 0x000000040d177221 */ /* 0x020fc80000000100 */
[----:B--2---:R-:W-:-:S04]  /*0430*/  FMUL R23, R14, R23 ;  /* 0x000000170e177220 */ /* 0x004fc80000400000 */
[----:B------:R-:W-:-:S06]  /*0440*/  FMUL R18, R23, 1.4426950216293334961 ;  /* 0x3fb8aa3b17127820 */ /* 0x000fcc0000400000 */
[----:B------:R-:W1:Y:S01]  /*0450*/  FRND R18, R18 ;  /* 0x0000001200127307 */ /* 0x000e620000201000 */
[----:B------:R-:W-:-:S05]  /*0460*/  FADD.FTZ R3, |R23|, -RZ ;  /* 0x800000ff17037221 */ /* 0x000fca0000010200 */
[----:B------:R-:W-:-:S04]  /*0470*/  FSETP.GEU.AND P0, PT, R3, 0.40999999642372131348, PT ;  /* 0x3ed1eb850300780b */ /* 0x000fc80003f0e000 */
[----:B-1----:R-:W-:Y:S01]  /*0480*/  FSEL R22, R18, RZ, P0 ;  /* 0x000000ff12167208 */ /* 0x002fe20000000000 */
[----:B----4-:R-:W-:-:S04]  /*0490*/  FADD R5, -R13, R24 ;  /* 0x000000180d057221 */ /* 0x010fc80000000100 */
[----:B------:R-:W-:Y:S01]  /*04a0*/  FFMA.FTZ R3, -R22, 0.693145751953125, R23 ;  /* 0x3f31720016037823 */ /* 0x000fe20000010117 */
[----:B------:R-:W-:-:S03]  /*04b0*/  FMUL R5, R14, R5 ;  /* 0x000000050e057220 */ /* 0x000fc60000400000 */
[----:B------:R-:W-:Y:S01]  /*04c0*/  FFMA.FTZ R3, -R22, 1.428606765330187045e-06, R3 ;  /* 0x35bfbe8e16037823 */ /* 0x000fe20000010103 */
[----:B------:R-:W-:-:S03]  /*04d0*/  FMUL R4, R5, 1.4426950216293334961 ;  /* 0x3fb8aa3b05047820 */ /* 0x000fc60000400000 */
[C---:B------:R-:W-:Y:S01]  /*04e0*/  FFMA.FTZ R18, R3.reuse, R12, 0.0083824126049876213074 ;  /* 0x3c09566303127423 */ /* 0x040fe2000001000c */
[C---:B------:R-:W-:Y:S02]  /*04f0*/  FSETP.NEU.AND P1, PT, R22.reuse, 128, PT ;  /* 0x430000001600780b */ /* 0x040fe40003f2d000 */
[----:B------:R-:W1:Y:S01]  /*0500*/  FRND R4, R4 ;  /* 0x0000000400047307 */ /* 0x000e620000201000 */
[----:B------:R-:W-:Y:S01]  /*0510*/  FFMA.FTZ R18, R3, R18, 0.041667830199003219604 ;  /* 0x3d2aabe303127423 */ /* 0x000fe20000010012 */
[----:B------:R-:W-:-:S03]  /*0520*/  FSEL R22, R22, 127, P1 ;  /* 0x42fe000016167808 */ /* 0x000fc60000800000 */
[----:B------:R-:W-:Y:S01]  /*0530*/  FFMA.FTZ R24, R3, R18, 0.16666397452354431152 ;  /* 0x3e2aa9f603187423 */ /* 0x000fe20000010012 */
[----:B------:R-:W-:Y:S02]  /*0540*/  FADD.FTZ R18, |R5|, -RZ ;  /* 0x800000ff05127221 */ /* 0x000fe40000010200 */
[----:B------:R-:W2:Y:S01]  /*0550*/  MUFU.EX2 R25, R22 ;  /* 0x0000001600197308 */ /* 0x000ea20000000800 */
[C---:B------:R-:W-:Y:S02]  /*0560*/  FFMA.FTZ R24, R3.reuse, R24, 0.49999994039535522461 ;  /* 0x3efffffe03187423 */ /* 0x040fe40000010018 */
[----:B------:R-:W-:Y:S02]  /*0570*/  FSETP.GEU.AND P0, PT, R18, 0.40999999642372131348, PT ;  /* 0x3ed1eb851200780b */ /* 0x000fe40003f0e000 */
[----:B------:R-:W-:Y:S02]  /*0580*/  FMUL R24, R3, R24 ;  /* 0x0000001803187220 */ /* 0x000fe40000400000 */
[----:B-1----:R-:W-:-:S02]  /*0590*/  FSEL R4, R4, RZ, P0 ;  /* 0x000000ff04047208 */ /* 0x002fc40000000000 */
[----:B------:R-:W-:-:S03]  /*05a0*/  FFMA.FTZ R24, R3, R24, R3 ;  /* 0x0000001803187223 */ /* 0x000fc60000010003 */
[----:B------:R-:W-:Y:S01]  /*05b0*/  FFMA.FTZ R3, -R4, 0.693145751953125, R5 ;  /* 0x3f31720004037823 */ /* 0x000fe20000010105 */
[----:B--2---:R-:W-:-:S03]  /*05c0*/  FADD R18, R25, -1 ;  /* 0xbf80000019127421 */ /* 0x004fc60000000000 */
[C---:B------:R-:W-:Y:S01]  /*05d0*/  FFMA.FTZ R3, -R4.reuse, 1.428606765330187045e-06, R3 ;  /* 0x35bfbe8e04037823 */ /* 0x040fe20000010103 */
[C---:B------:R-:W-:Y:S01]  /*05e0*/  FSETP.NEU.AND P0, PT, R4.reuse, 128, PT ;  /* 0x430000000400780b */ /* 0x040fe20003f0d000 */
[----:B------:R-:W-:Y:S02]  /*05f0*/  FFMA.FTZ R25, R25, R24, R18 ;  /* 0x0000001819197223 */ /* 0x000fe40000010012 */
[----:B------:R-:W-:Y:S01]  /*0600*/  FFMA.FTZ R18, R3, R12, 0.0083824126049876213074 ;  /* 0x3c09566303127423 */ /* 0x000fe2000001000c */
[----:B------:R-:W-:-:S03]  /*0610*/  FSEL R4, R4, 127, P0 ;  /* 0x42fe000004047808 */ /* 0x000fc60000000000 */
[C---:B------:R-:W-:Y:S02]  /*0620*/  FFMA.FTZ R24, R3.reuse, R18, 0.041667830199003219604 ;  /* 0x3d2aabe303187423 */ /* 0x040fe40000010012 */
[----:B------:R-:W1:Y:S02]  /*0630*/  MUFU.EX2 R18, R4 ;  /* 0x0000000400127308 */ /* 0x000e640000000800 */
[----:B------:R-:W-:-:S04]  /*0640*/  FFMA.FTZ R24, R3, R24, 0.16666397452354431152 ;  /* 0x3e2aa9f603187423 */ /* 0x000fc80000010018 */
[----:B------:R-:W-:-:S04]  /*0650*/  FFMA.FTZ R24, R3, R24, 0.49999994039535522461 ;  /* 0x3efffffe03187423 */ /* 0x000fc80000010018 */
[----:B------:R-:W-:Y:S01]  /*0660*/  FMUL R24, R3, R24 ;  /* 0x0000001803187220 */ /* 0x000fe20000400000 */
[----:B---3--:R-:W-:-:S03]  /*0670*/  SHF.R.U32.HI R26, RZ, 0x1a, R9 ;  /* 0x0000001aff1a7819 */ /* 0x008fc60000011609 */
[----:B------:R-:W-:Y:S01]  /*0680*/  FFMA.FTZ R3, R3, R24, R3 ;  /* 0x0000001803037223 */ /* 0x000fe20000010003 */
[----:B-1----:R-:W-:Y:S01]  /*0690*/  FADD R27, R18, -1 ;  /* 0xbf800000121b7421 */ /* 0x002fe20000000000 */
[----:B------:R-:W-:-:S03]  /*06a0*/  LOP3.LUT R26, R26, 0x20, RZ, 0xc0, !PT ;  /* 0x000000201a1a7812 */ /* 0x000fc600078ec0ff */
[----:B------:R-:W-:Y:S01]  /*06b0*/  FFMA.FTZ R3, R18, R3, R27 ;  /* 0x0000000312037223 */ /* 0x000fe2000001001b */
[----:B------:R-:W-:-:S04]  /*06c0*/  LEA R27, P2, R8, UR6, 0x2 ;  /* 0x00000006081b7c11 */ /* 0x000fc8000f8410ff */
[----:B------:R-:W-:Y:S02]  /*06d0*/  LEA.HI.X R18, R8, UR7, R9, 0x2, P2 ;  /* 0x0000000708127c11 */ /* 0x000fe400090f1409 */
[----:B------:R-:W-:-:S04]  /*06e0*/  IADD3 R26, P2, R26, R27, RZ ;  /* 0x0000001b1a1a7210 */ /* 0x000fc80007f5e0ff */
[----:B------:R-:W-:Y:S02]  /*06f0*/  IADD3.X R18, RZ, R18, RZ, P2, !PT ;  /* 0x00000012ff127210 */ /* 0x000fe400017fe4ff */
[----:B------:R-:W-:-:S04]  /*0700*/  IADD3 R8, P2, R26, R20, RZ ;  /* 0x000000141a087210 */ /* 0x000fc80007f5e0ff */
[----:B------:R-:W-:-:S03]  /*0710*/  IADD3.X R9, R18, R15, RZ, P2, !PT ;  /* 0x0000000f12097210 */ /* 0x000fc600017fe4ff */
[----:B------:R-:W-:-:S06]  /*0720*/  IMAD.WIDE R8, R16, 0x4, R8 ;  /* 0x0000000410087825 */ /* 0x000fcc00078e0208 */
[----:B------:R-:W2:Y:S01]  /*0730*/  LDG.E.EL R8, desc[UR4][R8.64] ;  /* 0x0000000408087981 */ /* 0x000ea2000c2e1900 */
[----:B------:R-:W-:Y:S01]  /*0740*/  FSETP.NEU.AND P3, PT, R23, RZ, PT ;  /* 0x000000ff1700720b */ /* 0x000fe20003f6d000 */
[----:B------:R-:W-:Y:S01]  /*0750*/  @!P1 FADD R25, R25, R25 ;  /* 0x0000001919199221 */ /* 0x000fe20000000000 */
[C---:B------:R-:W-:Y:S02]  /*0760*/  FSETP.GT.AND P1, PT, R22.reuse, 128, PT ;  /* 0x430000001600780b */ /* 0x040fe40003f24000 */
[----:B------:R-:W-:Y:S02]  /*0770*/  FSETP.GEU.AND P4, PT, R22, -25, PT ;  /* 0xc1c800001600780b */ /* 0x000fe40003f8e000 */
[----:B------:R-:W-:Y:S01]  /*0780*/  FSEL R25, R25, +INF , !P1 ;  /* 0x7f80000019197808 */ /* 0x000fe20004800000 */
[C---:B------:R-:W-:Y:S01]  /*0790*/  FADD R22, R23.reuse, R23 ;  /* 0x0000001717167221 */ /* 0x040fe20000000000 */
[----:B------:R-:W-:-:S05]  /*07a0*/  FSETP.GT.AND P1, PT, R23, RZ, PT ;  /* 0x000000ff1700720b */ /* 0x000fca0003f24000 */
[----:B------:R-:W-:-:S04]  /*07b0*/  @P3 FSEL R22, R25, -1, P4 ;  /* 0xbf80000019163808 */ /* 0x000fc80002000000 */
[----:B------:R-:W-:Y:S01]  /*07c0*/  FSEL R23, R23, R22, P1 ;  /* 0x0000001617177208 */ /* 0x000fe20000800000 */
[----:B--2---:R-:W-:-:S04]  /*07d0*/  FADD R27, -R13, R8 ;  /* 0x000000080d1b7221 */ /* 0x004fc80000000100 */
[----:B------:R-:W-:-:S04]  /*07e0*/  FMUL R24, R14, R27 ;  /* 0x0000001b0e187220 */ /* 0x000fc80000400000 */
[----:B------:R-:W-:-:S04]  /*07f0*/  FMUL R28, R24, 1.4426950216293334961 ;  /* 0x3fb8aa3b181c7820 */ /* 0x000fc80000400000 */
[----:B------:R-:W1:Y:S01]  /*0800*/  FRND R27, R28 ;  /* 0x0000001c001b7307 */ /* 0x000e620000201000 */
[----:B------:R-:W-:-:S05]  /*0810*/  FADD.FTZ R29, |R24|, -RZ ;  /* 0x800000ff181d7221 */ /* 0x000fca0000010200 */
[----:B------:R-:W-:-:S04]  /*0820*/  FSETP.GEU.AND P2, PT, R29, 0.40999999642372131348, PT ;  /* 0x3ed1eb851d00780b */ /* 0x000fc80003f4e000 */
[----:B-1----:R-:W-:-:S05]  /*0830*/  FSEL R27, R27, RZ, P2 ;  /* 0x000000ff1b1b7208 */ /* 0x002fca0001000000 */
[C---:B------:R-:W-:Y:S01]  /*0840*/  FFMA.FTZ R8, -R27.reuse, 0.693145751953125, R24 ;  /* 0x3f3172001b087823 */ /* 0x040fe20000010118 */
[----:B------:R-:W-:-:S03]  /*0850*/  FSETP.NEU.AND P1, PT, R27, 128, PT ;  /* 0x430000001b00780b */ /* 0x000fc60003f2d000 */
[C---:B------:R-:W-:Y:S01]  /*0860*/  FFMA.FTZ R9, -R27.reuse, 1.428606765330187045e-06, R8 ;  /* 0x35bfbe8e1b097823 */ /* 0x040fe20000010108 */
[----:B------:R-:W-:-:S03]  /*0870*/  FSEL R22, R27, 127, P1 ;  /* 0x42fe00001b167808 */ /* 0x000fc60000800000 */
[C---:B------:R-:W-:Y:S01]  /*0880*/  FFMA.FTZ R8, R9.reuse, R12, 0.0083824126049876213074 ;  /* 0x3c09566309087423 */ /* 0x040fe2000001000c */
[----:B------:R-:W1:Y:S03]  /*0890*/  MUFU.EX2 R25, R22 ;  /* 0x0000001600197308 */ /* 0x000e660000000800 */
[----:B------:R-:W-:Y:S01]  /*08a0*/  FFMA.FTZ R8, R9, R8, 0.041667830199003219604 ;  /* 0x3d2aabe309087423 */ /* 0x000fe20000010008 */
[----:B------:R-:W-:-:S03]  /*08b0*/  IADD3 R26, P2, R26, R17, RZ ;  /* 0x000000111a1a7210 */ /* 0x000fc60007f5e0ff */
[----:B------:R-:W-:Y:S01]  /*08c0*/  FFMA.FTZ R8, R9, R8, 0.16666397452354431152 ;  /* 0x3e2aa9f609087423 */ /* 0x000fe20000010008 */
[----:B------:R-:W-:-:S03]  /*08d0*/  IADD3.X R27, R18, R21, RZ, P2, !PT ;  /* 0x00000015121b7210 */ /* 0x000fc600017fe4ff */
[----:B------:R-:W-:-:S04]  /*08e0*/  FFMA.FTZ R8, R9, R8, 0.49999994039535522461 ;  /* 0x3efffffe09087423 */ /* 0x000fc80000010008 */
[----:B------:R-:W-:Y:S01]  /*08f0*/  FMUL R8, R9, R8 ;  /* 0x0000000809087220 */ /* 0x000fe20000400000 */
[----:B------:R-:W-:-:S04]  /*0900*/  IMAD.WIDE R26, R16, 0x4, R26 ;  /* 0x00000004101a7825 */ /* 0x000fc800078e021a */
[----:B-1----:R-:W-:Y:S01]  /*0910*/  FADD R18, R25, -1 ;  /* 0xbf80000019127421 */ /* 0x002fe20000000000 */
[----:B------:R-:W-:Y:S01]  /*0920*/  FFMA.FTZ R8, R9, R8, R9 ;  /* 0x0000000809087223 */ /* 0x000fe20000010009 */
[----:B------:R1:W2:Y:S03]  /*0930*/  LDG.E.EL R26, desc[UR4][R26.64] ;  /* 0x000000041a1a7981 */ /* 0x0002a6000c2e1900 */
[----:B------:R-:W-:Y:S02]  /*0940*/  FFMA.FTZ R25, R25, R8, R18 ;  /* 0x0000000819197223 */ /* 0x000fe40000010012 */
[----:B------:R-:W3:Y:S01]  /*0950*/  LDC.64 R8, c[0x0][0x250] ;  /* 0x00009400ff087b82 */ /* 0x000ee20000000a00 */
[----:B------:R-:W-:-:S04]  /*0960*/  SHF.R.U32.HI R18, RZ, 0x1a, R7 ;  /* 0x0000001aff127819 */ /* 0x000fc80000011607 */
[----:B------:R-:W-:Y:S01]  /*0970*/  LOP3.LUT R18, R18, 0x20, RZ, 0xc0, !PT ;  /* 0x0000002012127812 */ /* 0x000fe200078ec0ff */
[----:B---3--:R-:W-:Y:S01]  /*0980*/  IMAD.WIDE R8, R19, 0x4, R8 ;  /* 0x0000000413087825 */ /* 0x008fe200078e0208 */
[----:B------:R-:W-:-:S04]  /*0990*/  LEA R19, P2, R6, UR6, 0x2 ;  /* 0x0000000606137c11 */ /* 0x000fc8000f8410ff */
[----:B------:R-:W-:Y:S01]  /*09a0*/  LEA.HI.X R28, R6, UR7, R7, 0x2, P2 ;  /* 0x00000007061c7c11 */ /* 0x000fe200090f1407 */
[----:B------:R-:W3:Y:S01]  /*09b0*/  LDG.E.EL.64 R8, desc[UR4][R8.64] ;  /* 0x0000000408087981 */ /* 0x000ee2000c2e1b00 */
[----:B------:R-:W-:-:S04]  /*09c0*/  IADD3 R18, P2, R18, R19, RZ ;  /* 0x0000001312127210 */ /* 0x000fc80007f5e0ff */
[----:B------:R-:W-:Y:S02]  /*09d0*/  IADD3.X R28, RZ, R28, RZ, P2, !PT ;  /* 0x0000001cff1c7210 */ /* 0x000fe400017fe4ff */
[----:B------:R-:W-:-:S04]  /*09e0*/  IADD3 R6, P2, R18, R17, RZ ;  /* 0x0000001112067210 */ /* 0x000fc80007f5e0ff */
[----:B------:R-:W-:Y:S02]  /*09f0*/  IADD3.X R7, R28, R21, RZ, P2, !PT ;  /* 0x000000151c077210 */ /* 0x000fe400017fe4ff */
[----:B------:R-:W-:Y:S01]  /*0a00*/  IADD3 R18, P3, R20, R18, RZ ;  /* 0x0000001214127210 */ /* 0x000fe20007f7e0ff */
[----:B------:R-:W-:-:S03]  /*0a10*/  IMAD.WIDE R6, R16, 0x4, R6 ;  /* 0x0000000410067825 */ /* 0x000fc600078e0206 */
[----:B------:R-:W-:Y:S02]  /*0a20*/  IADD3.X R19, R15, R28, RZ, P3, !PT ;  /* 0x0000001c0f137210 */ /* 0x000fe40001ffe4ff */
[----:B------:R4:W5:Y:S01]  /*0a30*/  LDG.E.EL R28, desc[UR4][R6.64] ;  /* 0x00000004061c7981 */ /* 0x000962000c2e1900 */
[----:B-1----:R-:W-:Y:S01]  /*0a40*/  SHF.R.U32.HI R27, RZ, 0x1a, R11 ;  /* 0x0000001aff1b7819 */ /* 0x002fe2000001160b */
[----:B------:R-:W-:Y:S01]  /*0a50*/  IMAD.WIDE R18, R16, 0x4, R18 ;  /* 0x0000000410127825 */ /* 0x000fe200078e0212 */
[C---:B------:R-:W-:Y:S02]  /*0a60*/  LEA R29, P2, R10.reuse, UR6, 0x2 ;  /* 0x000000060a1d7c11 */ /* 0x040fe4000f8410ff */
[----:B------:R-:W-:Y:S02]  /*0a70*/  LOP3.LUT R27, R27, 0x20, RZ, 0xc0, !PT ;  /* 0x000000201b1b7812 */ /* 0x000fe400078ec0ff */
[----:B------:R-:W-:Y:S01]  /*0a80*/  LEA.HI.X R10, R10, UR7, R11, 0x2, P2 ;  /* 0x000000070a0a7c11 */ /* 0x000fe200090f140b */
[----:B------:R-:W3:Y:S01]  /*0a90*/  LDG.E.EL R18, desc[UR4][R18.64] ;  /* 0x0000000412127981 */ /* 0x000ee2000c2e1900 */
[----:B------:R-:W-:Y:S01]  /*0aa0*/  IADD3 R11, P2, R27, R29, RZ ;  /* 0x0000001d1b0b7210 */ /* 0x000fe20007f5e0ff */
[----:B----4-:R-:W1:Y:S03]  /*0ab0*/  LDC.64 R6, c[0x0][0x260] ;  /* 0x00009800ff067b82 */ /* 0x010e660000000a00 */
[----:B------:R-:W-:-:S02]  /*0ac0*/  IADD3.X R27, RZ, R10, RZ, P2, !PT ;  /* 0x0000000aff1b7210 */ /* 0x000fc400017fe4ff */
[----:B------:R-:W-:Y:S02]  /*0ad0*/  IADD3 R10, P2, R11, R20, RZ ;  /* 0x000000140b0a7210 */ /* 0x000fe40007f5e0ff */
[----:B------:R-:W-:Y:S02]  /*0ae0*/  IADD3 R20, P3, R11, R17, RZ ;  /* 0x000000110b147210 */ /* 0x000fe40007f7e0ff */
[----:B------:R-:W-:Y:S02]  /*0af0*/  IADD3.X R11, R27, R15, RZ, P2, !PT ;  /* 0x0000000f1b0b7210 */ /* 0x000fe400017fe4ff */
[----:B------:R-:W-:Y:S01]  /*0b00*/  IADD3.X R21, R27, R21, RZ, P3, !PT ;  /* 0x000000151b157210 */ /* 0x000fe20001ffe4ff */
[----:B------:R-:W-:-:S04]  /*0b10*/  IMAD.WIDE R10, R16, 0x4, R10 ;  /* 0x00000004100a7825 */ /* 0x000fc800078e020a */
[----:B------:R-:W-:Y:S02]  /*0b20*/  IMAD.WIDE R20, R16, 0x4, R20 ;  /* 0x0000000410147825 */ /* 0x000fe400078e0214 */
[----:B------:R4:W3:Y:S04]  /*0b30*/  LDG.E.EL R16, desc[UR4][R10.64] ;  /* 0x000000040a107981 */ /* 0x0008e8000c2e1900 */
[----:B------:R-:W3:Y:S01]  /*0b40*/  LDG.E.EL R20, desc[UR4][R20.64] ;  /* 0x0000000414147981 */ /* 0x000ee2000c2e1900 */
[----:B0---4-:R-:W0:Y:S01]  /*0b50*/  LDC.64 R10, c[0x0][0x258] ;  /* 0x00009600ff0a7b82 */ /* 0x011e220000000a00 */
[----:B-1----:R-:W-:-:S06]  /*0b60*/  IMAD.WIDE R6, R0, 0x4, R6 ;  /* 0x0000000400067825 */ /* 0x002fcc00078e0206 */
[----:B------:R-:W4:Y:S01]  /*0b70*/  LDG.E.64 R6, desc[UR4][R6.64] ;  /* 0x0000000406067981 */ /* 0x000f22000c1e1b00 */
[----:B0-----:R-:W-:-:S05]  /*0b80*/  IMAD.WIDE R10, R2, 0x4, R10 ;  /* 0x00000004020a7825 */ /* 0x001fca00078e020a */
[----:B------:R0:W4:Y:S01]  /*0b90*/  LDG.E.EL R2, desc[UR4][R10.64] ;  /* 0x000000040a027981 */ /* 0x000122000c2e1900 */
[----:B------:R-:W-:Y:S01]  /*0ba0*/  FSETP.NEU.AND P2, PT, R5, RZ, PT ;  /* 0x000000ff0500720b */ /* 0x000fe20003f4d000 */
[----:B------:R-:W-:Y:S01]  /*0bb0*/  @!P0 FADD R3, R3, R3 ;  /* 0x0000000303038221 */ /* 0x000fe20000000000 */
[C---:B------:R-:W-:Y:S02]  /*0bc0*/  FSETP.GT.AND P0, PT, R4.reuse, 128, PT ;  /* 0x430000000400780b */ /* 0x040fe40003f04000 */
[----:B------:R-:W-:Y:S02]  /*0bd0*/  FSETP.GEU.AND P3, PT, R4, -25, PT ;  /* 0xc1c800000400780b */ /* 0x000fe40003f6e000 */
[----:B------:R-:W-:Y:S02]  /*0be0*/  FSEL R4, R3, +INF , !P0 ;  /* 0x7f80000003047808 */ /* 0x000fe40004000000 */
[----:B------:R-:W-:Y:S01]  /*0bf0*/  FSETP.GT.AND P0, PT, R5, RZ, PT ;  /* 0x000000ff0500720b */ /* 0x000fe20003f04000 */
[----:B------:R-:W-:Y:S01]  /*0c00*/  @!P1 FADD R25, R25, R25 ;  /* 0x0000001919199221 */ /* 0x000fe20000000000 */
[----:B------:R-:W-:Y:S01]  /*0c10*/  FSETP.GEU.AND P1, PT, R22, -25, PT ;  /* 0xc1c800001600780b */ /* 0x000fe20003f2e000 */
[----:B------:R-:W-:Y:S01]  /*0c20*/  FADD R19, R24, R24 ;  /* 0x0000001818137221 */ /* 0x000fe20000000000 */
[----:B--2---:R-:W-:Y:S01]  /*0c30*/  FADD R15, -R13, R26 ;  /* 0x0000001a0d0f7221 */ /* 0x004fe20000000100 */
[----:B------:R-:W-:-:S03]  /*0c40*/  FADD R26, R5, R5 ;  /* 0x00000005051a7221 */ /* 0x000fc60000000000 */
[----:B------:R-:W-:Y:S01]  /*0c50*/  FMUL R3, R14, R15 ;  /* 0x0000000f0e037220 */ /* 0x000fe20000400000 */
[----:B------:R-:W-:-:S03]  /*0c60*/  @P2 FSEL R26, R4, -1, P3 ;  /* 0xbf800000041a2808 */ /* 0x000fc60001800000 */
[----:B------:R-:W-:-:S05]  /*0c70*/  FADD.FTZ R4, |R3|, -RZ ;  /* 0x800000ff03047221 */ /* 0x000fca0000010200 */
[----:B------:R-:W-:Y:S01]  /*0c80*/  FSETP.GEU.AND P2, PT, R4, 0.40999999642372131348, PT ;  /* 0x3ed1eb850400780b */ /* 0x000fe20003f4e000 */
[----:B------:R-:W-:-:S06]  /*0c90*/  FMUL R4, R3, 1.4426950216293334961 ;  /* 0x3fb8aa3b03047820 */ /* 0x000fcc0000400000 */
[----:B------:R-:W0:Y:S01]  /*0ca0*/  FRND R4, R4 ;  /* 0x0000000400047307 */ /* 0x000e220000201000 */
[----:B------:R-:W-:Y:S02]  /*0cb0*/  FSETP.NEU.AND P3, PT, R24, RZ, PT ;  /* 0x000000ff1800720b */ /* 0x000fe40003f6d000 */
[----:B------:R-:W-:Y:S02]  /*0cc0*/  FSEL R5, R5, R26, P0 ;  /* 0x0000001a05057208 */ /* 0x000fe40000000000 */
[----:B------:R-:W-:Y:S02]  /*0cd0*/  FSETP.GT.AND P0, PT, R22, 128, PT ;  /* 0x430000001600780b */ /* 0x000fe40003f04000 */
[----:B0-----:R-:W-:Y:S02]  /*0ce0*/  FSEL R10, R4, RZ, P2 ;  /* 0x000000ff040a7208 */ /* 0x001fe40001000000 */
[----:B------:R-:W-:-:S03]  /*0cf0*/  FSEL R25, R25, +INF , !P0 ;  /* 0x7f80000019197808 */ /* 0x000fc60004000000 */
[C---:B------:R-:W-:Y:S02]  /*0d00*/  FFMA.FTZ R11, -R10.reuse, 0.693145751953125, R3 ;  /* 0x3f3172000a0b7823 */ /* 0x040fe40000010103 */
[----:B------:R-:W-:Y:S02]  /*0d10*/  @P3 FSEL R19, R25, -1, P1 ;  /* 0xbf80000019133808 */ /* 0x000fe40000800000 */
[C---:B------:R-:W-:Y:S01]  /*0d20*/  FFMA.FTZ R11, -R10.reuse, 1.428606765330187045e-06, R11 ;  /* 0x35bfbe8e0a0b7823 */ /* 0x040fe2000001010b */
[----:B------:R-:W-:-:S03]  /*0d30*/  FSETP.NEU.AND P1, PT, R10, 128, PT ;  /* 0x430000000a00780b */ /* 0x000fc60003f2d000 */
[----:B------:R-:W-:Y:S01]  /*0d40*/  FFMA.FTZ R4, R11, R12, 0.0083824126049876213074 ;  /* 0x3c0956630b047423 */ /* 0x000fe2000001000c */
[----:B------:R-:W-:Y:S02]  /*0d50*/  FSEL R15, R10, 127, P1 ;  /* 0x42fe00000a0f7808 */ /* 0x000fe40000800000 */
[----:B------:R-:W-:Y:S01]  /*0d60*/  FSETP.GT.AND P0, PT, R24, RZ, PT ;  /* 0x000000ff1800720b */ /* 0x000fe20003f04000 */
[----:B-----5:R-:W-:Y:S01]  /*0d70*/  FADD R17, -R13, R28 ;  /* 0x0000001c0d117221 */ /* 0x020fe20000000100 */
[----:B------:R-:W-:-:S03]  /*0d80*/  FFMA.FTZ R10, R11, R4, 0.041667830199003219604 ;  /* 0x3d2aabe30b0a7423 */ /* 0x000fc60000010004 */
[----:B------:R-:W-:Y:S01]  /*0d90*/  FMUL R4, R14, R17 ;  /* 0x000000110e047220 */ /* 0x000fe20000400000 */
[----:B------:R-:W-:Y:S01]  /*0da0*/  FSEL R24, R24, R19, P0 ;  /* 0x0000001318187208 */ /* 0x000fe20000000000 */
[----:B------:R-:W-:Y:S02]  /*0db0*/  FFMA.FTZ R10, R11, R10, 0.16666397452354431152 ;  /* 0x3e2aa9f60b0a7423 */ /* 0x000fe4000001000a */
[C---:B------:R-:W-:Y:S01]  /*0dc0*/  FMUL R19, R4.reuse, 1.4426950216293334961 ;  /* 0x3fb8aa3b04137820 */ /* 0x040fe20000400000 */
[----:B---3--:R-:W-:Y:S01]  /*0dd0*/  FADD R25, -R13, R18 ;  /* 0x000000120d197221 */ /* 0x008fe20000000100 */
[C---:B------:R-:W-:Y:S02]  /*0de0*/  FFMA.FTZ R10, R11.reuse, R10, 0.49999994039535522461 ;  /* 0x3efffffe0b0a7423 */ /* 0x040fe4000001000a */
[----:B------:R-:W0:Y:S01]  /*0df0*/  FRND R18, R19 ;  /* 0x0000001300127307 */ /* 0x000e220000201000 */
[----:B------:R-:W-:Y:S01]  /*0e00*/  FADD.FTZ R21, |R4|, -RZ ;  /* 0x800000ff04157221 */ /* 0x000fe20000010200 */
[----:B------:R-:W-:Y:S01]  /*0e10*/  FMUL R22, R11, R10 ;  /* 0x0000000a0b167220 */ /* 0x000fe20000400000 */
[----:B------:R-:W-:-:S05]  /*0e20*/  FMUL R10, R14, R25 ;  /* 0x000000190e0a7220 */ /* 0x000fca0000400000 */
[----:B------:R0:W1:Y:S01]  /*0e30*/  MUFU.EX2 R17, R15 ;  /* 0x0000000f00117308 */ /* 0x0000620000000800 */
[----:B------:R-:W-:Y:S01]  /*0e40*/  FSETP.GEU.AND P0, PT, R21, 0.40999999642372131348, PT ;  /* 0x3ed1eb851500780b */ /* 0x000fe20003f0e000 */
[C---:B------:R-:W-:Y:S01]  /*0e50*/  FMUL R21, R10.reuse, 1.4426950216293334961 ;  /* 0x3fb8aa3b0a157820 */ /* 0x040fe20000400000 */
[----:B------:R-:W-:Y:S01]  /*0e60*/  FFMA.FTZ R22, R11, R22, R11 ;  /* 0x000000160b167223 */ /* 0x000fe2000001000b */
[----:B------:R-:W-:Y:S01]  /*0e70*/  FADD.FTZ R11, |R10|, -RZ ;  /* 0x800000ff0a0b7221 */ /* 0x000fe20000010200 */
[C---:B------:R-:W-:Y:S02]  /*0e80*/  FSETP.GEU.AND P5, PT, R15.reuse, -25, PT ;  /* 0xc1c800000f00780b */ /* 0x040fe40003fae000 */
[----:B------:R-:W-:Y:S01]  /*0e90*/  FSETP.GT.AND P2, PT, R15, 128, PT ;  /* 0x430000000f00780b */ /* 0x000fe20003f44000 */
[----:B------:R-:W2:Y:S01]  /*0ea0*/  FRND R21, R21 ;  /* 0x0000001500157307 */ /* 0x000ea20000201000 */
[----:B0-----:R-:W-:Y:S02]  /*0eb0*/  FSEL R15, R18, RZ, P0 ;  /* 0x000000ff120f7208 */ /* 0x001fe40000000000 */
[----:B------:R-:W-:Y:S01]  /*0ec0*/  FSETP.GEU.AND P3, PT, R11, 0.40999999642372131348, PT ;  /* 0x3ed1eb850b00780b */ /* 0x000fe20003f6e000 */
[----:B------:R-:W-:Y:S01]  /*0ed0*/  FADD R11, -R13, R16 ;  /* 0x000000100d0b7221 */ /* 0x000fe20000000100 */
[----:B-1----:R-:W-:Y:S01]  /*0ee0*/  FADD R26, R17, -1 ;  /* 0xbf800000111a7421 */ /* 0x002fe20000000000 */
[----:B------:R-:W-:Y:S01]  /*0ef0*/  FFMA.FTZ R16, -R15, 0.693145751953125, R4 ;  /* 0x3f3172000f107823 */ /* 0x000fe20000010104 */
[----:B------:R-:W-:-:S02]  /*0f00*/  FSETP.NEU.AND P4, PT, R3, RZ, PT ;  /* 0x000000ff0300720b */ /* 0x000fc40003f8d000 */
[----:B------:R-:W-:Y:S01]  /*0f10*/  FFMA.FTZ R17, R17, R22, R26 ;  /* 0x0000001611117223 */ /* 0x000fe2000001001a */
[----:B------:R-:W-:Y:S01]  /*0f20*/  FADD R19, -R13, R20 ;  /* 0x000000140d137221 */ /* 0x000fe20000000100 */
[C---:B------:R-:W-:Y:S01]  /*0f30*/  FFMA.FTZ R13, -R15.reuse, 1.428606765330187045e-06, R16 ;  /* 0x35bfbe8e0f0d7823 */ /* 0x040fe20000010110 */
[----:B------:R-:W-:Y:S01]  /*0f40*/  FSETP.NEU.AND P0, PT, R15, 128, PT ;  /* 0x430000000f00780b */ /* 0x000fe20003f0d000 */
[----:B------:R-:W-:Y:S02]  /*0f50*/  @!P1 FADD R17, R17, R17 ;  /* 0x0000001111119221 */ /* 0x000fe40000000000 */
[----:B------:R-:W-:Y:S01]  /*0f60*/  FFMA.FTZ R18, R13, R12, 0.0083824126049876213074 ;  /* 0x3c0956630d127423 */ /* 0x000fe2000001000c */
[----:B------:R-:W-:Y:S02]  /*0f70*/  FSEL R15, R15, 127, P0 ;  /* 0x42fe00000f0f7808 */ /* 0x000fe40000000000 */
[----:B------:R-:W-:Y:S02]  /*0f80*/  FSEL R20, R17, +INF , !P2 ;  /* 0x7f80000011147808 */ /* 0x000fe40005000000 */
[----:B--2---:R-:W-:Y:S01]  /*0f90*/  FSEL R21, R21, RZ, P3 ;  /* 0x000000ff15157208 */ /* 0x004fe20001800000 */
[----:B------:R-:W-:Y:S01]  /*0fa0*/  FFMA.FTZ R22, R13, R18, 0.041667830199003219604 ;  /* 0x3d2aabe30d167423 */ /* 0x000fe20000010012 */
[----:B------:R-:W-:Y:S01]  /*0fb0*/  FADD R16, R3, R3 ;  /* 0x0000000303107221 */ /* 0x000fe20000000000 */
[----:B------:R-:W0:Y:S01]  /*0fc0*/  MUFU.EX2 R17, R15 ;  /* 0x0000000f00117308 */ /* 0x000e220000000800 */
[----:B------:R-:W-:Y:S01]  /*0fd0*/  @P4 FSEL R16, R20, -1, P5 ;  /* 0xbf80000014104808 */ /* 0x000fe20002800000 */
[----:B------:R-:W-:Y:S01]  /*0fe0*/  FFMA.FTZ R20, -R21, 0.693145751953125, R10 ;  /* 0x3f31720015147823 */ /* 0x000fe2000001010a */
[C---:B------:R-:W-:Y:S01]  /*0ff0*/  FMUL R11, R14.reuse, R11 ;  /* 0x0000000b0e0b7220 */ /* 0x040fe20000400000 */
[----:B------:R-:W-:Y:S01]  /*1000*/  FFMA.FTZ R22, R13, R22, 0.16666397452354431152 ;  /* 0x3e2aa9f60d167423 */ /* 0x000fe20000010016 */
[----:B------:R-:W-:Y:S01]  /*1010*/  FMUL R14, R14, R19 ;  /* 0x000000130e0e7220 */ /* 0x000fe20000400000 */
[----:B------:R-:W-:Y:S01]  /*1020*/  FSETP.GT.AND P1, PT, R3, RZ, PT ;  /* 0x000000ff0300720b */ /* 0x000fe20003f24000 */
[----:B------:R-:W-:Y:S01]  /*1030*/  FFMA.FTZ R19, -R21, 1.428606765330187045e-06, R20 ;  /* 0x35bfbe8e15137823 */ /* 0x000fe20000010114 */
[----:B------:R-:W-:Y:S01]  /*1040*/  FFMA.FTZ R26, R13, R22, 0.49999994039535522461 ;  /* 0x3efffffe0d1a7423 */ /* 0x000fe20000010016 */
[----:B------:R-:W-:Y:S01]  /*1050*/  FSETP.NEU.AND P3, PT, R21, 128, PT ;  /* 0x430000001500780b */ /* 0x000fe20003f6d000 */
[----:B------:R-:W-:Y:S01]  /*1060*/  FMUL R18, R11, 1.4426950216293334961 ;  /* 0x3fb8aa3b0b127820 */ /* 0x000fe20000400000 */
[----:B------:R-:W-:Y:S01]  /*1070*/  FMUL R20, R14, 1.4426950216293334961 ;  /* 0x3fb8aa3b0e147820 */ /* 0x000fe20000400000 */
[----:B------:R-:W-:Y:S01]  /*1080*/  FSEL R16, R3, R16, P1 ;  /* 0x0000001003107208 */ /* 0x000fe20000800000 */
[----:B------:R-:W-:Y:S01]  /*1090*/  FFMA.FTZ R22, R19, R12, 0.0083824126049876213074 ;  /* 0x3c09566313167423 */ /* 0x000fe2000001000c */
[----:B------:R-:W-:Y:S01]  /*10a0*/  FMUL R26, R13, R26 ;  /* 0x0000001a0d1a7220 */ /* 0x000fe20000400000 */
[----:B------:R-:W-:Y:S01]  /*10b0*/  FSEL R3, R21, 127, P3 ;  /* 0x42fe000015037808 */ /* 0x000fe20001800000 */
[----:B------:R-:W1:Y:S01]  /*10c0*/  FRND R18, R18 ;  /* 0x0000001200127307 */ /* 0x000e620000201000 */
[----:B------:R-:W-:Y:S01]  /*10d0*/  FFMA.FTZ R22, R19, R22, 0.041667830199003219604 ;  /* 0x3d2aabe313167423 */ /* 0x000fe20000010016 */
[----:B------:R-:W-:Y:S01]  /*10e0*/  FSETP.GEU.AND P5, PT, R15, -25, PT ;  /* 0xc1c800000f00780b */ /* 0x000fe20003fae000 */
[----:B------:R-:W-:Y:S01]  /*10f0*/  FFMA.FTZ R26, R13, R26, R13 ;  /* 0x0000001a0d1a7223 */ /* 0x000fe2000001000d */
[----:B------:R-:W-:Y:S01]  /*1100*/  FSETP.GT.AND P1, PT, R15, 128, PT ;  /* 0x430000000f00780b */ /* 0x000fe20003f24000 */
[----:B0-----:R-:W-:-:S03]  /*1110*/  FADD R28, R17, -1 ;  /* 0xbf800000111c7421 */ /* 0x001fc60000000000 */
[----:B------:R-:W0:Y:S01]  /*1120*/  FRND R20, R20 ;  /* 0x0000001400147307 */ /* 0x000e220000201000 */
[----:B------:R-:W-:Y:S01]  /*1130*/  FFMA.FTZ R22, R19, R22, 0.16666397452354431152 ;  /* 0x3e2aa9f613167423 */ /* 0x000fe20000010016 */
[----:B------:R-:W-:Y:S01]  /*1140*/  FFMA.FTZ R26, R17, R26, R28 ;  /* 0x0000001a111a7223 */ /* 0x000fe2000001001c */
[----:B------:R-:W-:-:S05]  /*1150*/  FADD.FTZ R13, |R11|, -RZ ;  /* 0x800000ff0b0d7221 */ /* 0x000fca0000010200 */
[----:B------:R-:W2:Y:S01]  /*1160*/  MUFU.EX2 R15, R3 ;  /* 0x00000003000f7308 */ /* 0x000ea20000000800 */
[----:B------:R-:W-:Y:S01]  /*1170*/  FADD.FTZ R17, |R14|, -RZ ;  /* 0x800000ff0e117221 */ /* 0x000fe20000010200 */
[----:B------:R-:W-:Y:S01]  /*1180*/  FFMA.FTZ R22, R19, R22, 0.49999994039535522461 ;  /* 0x3efffffe13167423 */ /* 0x000fe20000010016 */
[----:B------:R-:W-:Y:S01]  /*1190*/  @!P0 FADD R26, R26, R26 ;  /* 0x0000001a1a1a8221 */ /* 0x000fe20000000000 */
[----:B------:R-:W-:Y:S02]  /*11a0*/  FSETP.GEU.AND P0, PT, R13, 0.40999999642372131348, PT ;  /* 0x3ed1eb850d00780b */ /* 0x000fe40003f0e000 */
[----:B------:R-:W-:Y:S01]  /*11b0*/  FSETP.GEU.AND P2, PT, R17, 0.40999999642372131348, PT ;  /* 0x3ed1eb851100780b */ /* 0x000fe20003f4e000 */
[C---:B------:R-:W-:Y:S01]  /*11c0*/  FMUL R22, R19.reuse, R22 ;  /* 0x0000001613167220 */ /* 0x040fe20000400000 */
[----:B-1----:R-:W-:Y:S02]  /*11d0*/  FSEL R18, R18, RZ, P0 ;  /* 0x000000ff12127208 */ /* 0x002fe40000000000 */
[----:B0-----:R-:W-:Y:S01]  /*11e0*/  FSEL R25, R20, RZ, P2 ;  /* 0x000000ff14197208 */ /* 0x001fe20001000000 */
[----:B------:R-:W-:Y:S01]  /*11f0*/  FFMA.FTZ R22, R19, R22, R19 ;  /* 0x0000001613167223 */ /* 0x000fe20000010013 */
[----:B--2---:R-:W-:Y:S01]  /*1200*/  FADD R20, R15, -1 ;  /* 0xbf8000000f147421 */ /* 0x004fe20000000000 */
[----:B------:R-:W-:-:S03]  /*1210*/  FFMA.FTZ R21, -R18, 0.693145751953125, R11 ;  /* 0x3f31720012157823 */ /* 0x000fc6000001010b */
[----:B------:R-:W-:Y:S01]  /*1220*/  FFMA.FTZ R15, R15, R22, R20 ;  /* 0x000000160f0f7223 */ /* 0x000fe20000010014 */
[C---:B------:R-:W-:Y:S01]  /*1230*/  FFMA.FTZ R20, -R25.reuse, 0.693145751953125, R14 ;  /* 0x3f31720019147823 */ /* 0x040fe2000001010e */
[----:B------:R-:W-:Y:S01]  /*1240*/  FSEL R26, R26, +INF , !P1 ;  /* 0x7f8000001a1a7808 */ /* 0x000fe20004800000 */
[C---:B------:R-:W-:Y:S01]  /*1250*/  FFMA.FTZ R21, -R18.reuse, 1.428606765330187045e-06, R21 ;  /* 0x35bfbe8e12157823 */ /* 0x040fe20000010115 */
[C---:B------:R-:W-:Y:S01]  /*1260*/  FSETP.NEU.AND P1, PT, R18.reuse, 128, PT ;  /* 0x430000001200780b */ /* 0x040fe20003f2d000 */
[C---:B------:R-:W-:Y:S01]  /*1270*/  FFMA.FTZ R19, -R25.reuse, 1.428606765330187045e-06, R20 ;  /* 0x35bfbe8e19137823 */ /* 0x040fe20000010114 */
[----:B------:R-:W-:Y:S01]  /*1280*/  FSETP.NEU.AND P2, PT, R25, 128, PT ;  /* 0x430000001900780b */ /* 0x000fe20003f4d000 */
[-C--:B------:R-:W-:Y:S01]  /*1290*/  FFMA.FTZ R22, R21, R12.reuse, 0.0083824126049876213074 ;  /* 0x3c09566315167423 */ /* 0x080fe2000001000c */
[----:B------:R-:W-:Y:S01]  /*12a0*/  FSEL R17, R18, 127, P1 ;  /* 0x42fe000012117808 */ /* 0x000fe20000800000 */
[----:B------:R-:W-:Y:S01]  /*12b0*/  FFMA.FTZ R12, R19, R12, 0.0083824126049876213074 ;  /* 0x3c095663130c7423 */ /* 0x000fe2000001000c */
[----:B------:R-:W-:Y:S01]  /*12c0*/  FSEL R20, R25, 127, P2 ;  /* 0x42fe000019147808 */ /* 0x000fe20001000000 */
[----:B------:R-:W-:Y:S01]  /*12d0*/  FFMA.FTZ R22, R21, R22, 0.041667830199003219604 ;  /* 0x3d2aabe315167423 */ /* 0x000fe20000010016 */
[----:B------:R-:W0:Y:S01]  /*12e0*/  MUFU.EX2 R18, R17 ;  /* 0x0000001100127308 */ /* 0x000e220000000800 */
[----:B------:R-:W-:Y:S01]  /*12f0*/  FSETP.GEU.AND P0, PT, R3, -25, PT ;  /* 0xc1c800000300780b */ /* 0x000fe20003f0e000 */
[----:B------:R-:W-:Y:S01]  /*1300*/  FFMA.FTZ R12, R19, R12, 0.041667830199003219604 ;  /* 0x3d2aabe3130c7423 */ /* 0x000fe2000001000c */
[----:B------:R-:W-:Y:S01]  /*1310*/  FSETP.GT.AND P6, PT, R3, 128, PT ;  /* 0x430000000300780b */ /* 0x000fe20003fc4000 */
[----:B------:R-:W-:-:S04]  /*1320*/  FFMA.FTZ R22, R21, R22, 0.16666397452354431152 ;  /* 0x3e2aa9f615167423 */ /* 0x000fc80000010016 */
[----:B------:R-:W1:Y:S01]  /*1330*/  MUFU.EX2 R3, R20 ;  /* 0x0000001400037308 */ /* 0x000e620000000800 */
[----:B------:R-:W-:Y:S01]  /*1340*/  FFMA.FTZ R12, R19, R12, 0.16666397452354431152 ;  /* 0x3e2aa9f6130c7423 */ /* 0x000fe2000001000c */
[----:B------:R-:W-:Y:S01]  /*1350*/  FSETP.NEU.AND P4, PT, R4, RZ, PT ;  /* 0x000000ff0400720b */ /* 0x000fe20003f8d000 */
[----:B------:R-:W-:Y:S02]  /*1360*/  FFMA.FTZ R22, R21, R22, 0.49999994039535522461 ;  /* 0x3efffffe15167423 */ /* 0x000fe40000010016 */
[----:B------:R-:W-:Y:S02]  /*1370*/  FFMA.FTZ R12, R19, R12, 0.49999994039535522461 ;  /* 0x3efffffe130c7423 */ /* 0x000fe4000001000c */
[----:B------:R-:W-:Y:S02]  /*1380*/  FMUL R22, R21, R22 ;  /* 0x0000001615167220 */ /* 0x000fe40000400000 */
[----:B------:R-:W-:Y:S01]  /*1390*/  FMUL R12, R19, R12 ;  /* 0x0000000c130c7220 */ /* 0x000fe20000400000 */
[----:B0-----:R-:W-:Y:S01]  /*13a0*/  FADD R25, R18, -1 ;  /* 0xbf80000012197421 */ /* 0x001fe20000000000 */
[----:B------:R-:W-:-:S02]  /*13b0*/  FFMA.FTZ R21, R21, R22, R21 ;  /* 0x0000001615157223 */ /* 0x000fc40000010015 */
[----:B------:R-:W-:Y:S01]  /*13c0*/  FFMA.FTZ R12, R19, R12, R19 ;  /* 0x0000000c130c7223 */ /* 0x000fe20000010013 */
[----:B-1----:R-:W-:Y:S01]  /*13d0*/  FADD R22, R3, -1 ;  /* 0xbf80000003167421 */ /* 0x002fe20000000000 */
[----:B------:R-:W-:Y:S01]  /*13e0*/  FADD R13, R4, R4 ;  /* 0x00000004040d7221 */ /* 0x000fe20000000000 */
[----:B------:R-:W-:Y:S01]  /*13f0*/  @P4 FSEL R13, R26, -1, P5 ;  /* 0xbf8000001a0d4808 */ /* 0x000fe20002800000 */
[----:B------:R-:W-:Y:S01]  /*1400*/  FFMA.FTZ R18, R18, R21, R25 ;  /* 0x0000001512127223 */ /* 0x000fe20000010019 */
[----:B------:R-:W-:Y:S01]  /*1410*/  @!P3 FADD R15, R15, R15 ;  /* 0x0000000f0f0fb221 */ /* 0x000fe20000000000 */
[----:B------:R-:W-:Y:S01]  /*1420*/  FFMA.FTZ R3, R3, R12, R22 ;  /* 0x0000000c03037223 */ /* 0x000fe20000010016 */
[----:B------:R-:W-:Y:S02]  /*1430*/  FSETP.NEU.AND P3, PT, R10, RZ, PT ;  /* 0x000000ff0a00720b */ /* 0x000fe40003f6d000 */
[----:B------:R-:W-:Y:S02]  /*1440*/  FSETP.NEU.AND P5, PT, R14, RZ, PT ;  /* 0x000000ff0e00720b */ /* 0x000fe40003fad000 */
[----:B------:R-:W-:Y:S01]  /*1450*/  FSETP.NEU.AND P4, PT, R11, RZ, PT ;  /* 0x000000ff0b00720b */ /* 0x000fe20003f8d000 */
[----:B------:R-:W-:Y:S01]  /*1460*/  @!P1 FADD R18, R18, R18 ;  /* 0x0000001212129221 */ /* 0x000fe20000000000 */
[----:B------:R-:W-:Y:S01]  /*1470*/  FSETP.GT.AND P1, PT, R17, 128, PT ;  /* 0x430000001100780b */ /* 0x000fe20003f24000 */
[----:B------:R-:W-:Y:S01]  /*1480*/  @!P2 FADD R3, R3, R3 ;  /* 0x000000030303a221 */ /* 0x000fe20000000000 */
[----:B------:R-:W-:-:S02]  /*1490*/  FSETP.GT.AND P2, PT, R20, 128, PT ;  /* 0x430000001400780b */ /* 0x000fc40003f44000 */
[----:B------:R-:W-:Y:S02]  /*14a0*/  FSEL R18, R18, +INF , !P1 ;  /* 0x7f80000012127808 */ /* 0x000fe40004800000 */
[----:B------:R-:W-:Y:S02]  /*14b0*/  FSEL R15, R15, +INF , !P6 ;  /* 0x7f8000000f0f7808 */ /* 0x000fe40007000000 */
[----:B------:R-:W-:Y:S02]  /*14c0*/  FSEL R3, R3, +INF , !P2 ;  /* 0x7f80000003037808 */ /* 0x000fe40005000000 */
[----:B------:R-:W-:Y:S02]  /*14d0*/  FSETP.GEU.AND P1, PT, R20, -25, PT ;  /* 0xc1c800001400780b */ /* 0x000fe40003f2e000 */
[----:B------:R-:W-:Y:S01]  /*14e0*/  FSETP.GEU.AND P6, PT, R17, -25, PT ;  /* 0xc1c800001100780b */ /* 0x000fe20003fce000 */
[----:B------:R-:W-:Y:S01]  /*14f0*/  FADD R17, R10, R10 ;  /* 0x0000000a0a117221 */ /* 0x000fe20000000000 */
[----:B------:R-:W-:Y:S01]  /*1500*/  FADD R21, R14, R14 ;  /* 0x0000000e0e157221 */ /* 0x000fe20000000000 */
[----:B------:R-:W-:Y:S01]  /*1510*/  FADD R12, R11, R11 ;  /* 0x0000000b0b0c7221 */ /* 0x000fe20000000000 */
[----:B------:R-:W-:-:S02]  /*1520*/  @P3 FSEL R17, R15, -1, P0 ;  /* 0xbf8000000f113808 */ /* 0x000fc40000000000 */
[----:B------:R-:W-:Y:S02]  /*1530*/  @P5 FSEL R21, R3, -1, P1 ;  /* 0xbf80000003155808 */ /* 0x000fe40000800000 */
[----:B------:R-:W-:Y:S02]  /*1540*/  @P4 FSEL R12, R18, -1, P6 ;  /* 0xbf800000120c4808 */ /* 0x000fe40003000000 */
[----:B------:R-:W-:Y:S01]  /*1550*/  FSETP.GT.AND P2, PT, R4, RZ, PT ;  /* 0x000000ff0400720b */ /* 0x000fe20003f44000 */
[----:B------:R-:W0:Y:S01]  /*1560*/  LDC.64 R18, c[0x0][0x210] ;  /* 0x00008400ff127b82 */ /* 0x000e220000000a00 */
[----:B------:R-:W-:Y:S02]  /*1570*/  FSETP.GT.AND P3, PT, R10, RZ, PT ;  /* 0x000000ff0a00720b */ /* 0x000fe40003f64000 */
[----:B------:R-:W-:Y:S02]  /*1580*/  FSETP.GT.AND P1, PT, R11, RZ, PT ;  /* 0x000000ff0b00720b */ /* 0x000fe40003f24000 */
[----:B------:R-:W-:-:S02]  /*1590*/  FSETP.GT.AND P0, PT, R14, RZ, PT ;  /* 0x000000ff0e00720b */ /* 0x000fc40003f04000 */
[----:B------:R-:W-:Y:S02]  /*15a0*/  FSEL R4, R4, R13, P2 ;  /* 0x0000000d04047208 */ /* 0x000fe40001000000 */
[----:B------:R-:W-:Y:S02]  /*15b0*/  FSEL R10, R10, R17, P3 ;  /* 0x000000110a0a7208 */ /* 0x000fe40001800000 */
[----:B------:R-:W-:Y:S02]  /*15c0*/  FSEL R11, R11, R12, P1 ;  /* 0x0000000c0b0b7208 */ /* 0x000fe40000800000 */
[----:B------:R-:W-:Y:S01]  /*15d0*/  FSEL R21, R14, R21, P0 ;  /* 0x000000150e157208 */ /* 0x000fe20000000000 */
[----:B------:R-:W-:Y:S01]  /*15e0*/  FADD R24, -R5, R24 ;  /* 0x0000001805187221 */ /* 0x000fe20000000100 */
[----:B------:R-:W-:Y:S01]  /*15f0*/  FADD R16, -R23, R16 ;  /* 0x0000001017107221 */ /* 0x000fe20000000100 */
[----:B------:R-:W-:Y:S02]  /*1600*/  FADD R11, -R10, R11 ;  /* 0x0000000b0a0b7221 */ /* 0x000fe40000000100 */
[----:B------:R-:W-:Y:S01]  /*1610*/  FADD R21, -R4, R21 ;  /* 0x0000001504157221 */ /* 0x000fe20000000100 */
[C---:B------:R-:W-:Y:S01]  /*1620*/  FFMA R5, R8.reuse, R24, R5 ;  /* 0x0000001808057223 */ /* 0x040fe20000000005 */
[----:B------:R-:W-:Y:S01]  /*1630*/  FFMA R16, R8, R16, R23 ;  /* 0x0000001008107223 */ /* 0x000fe20000000017 */
[C---:B------:R-:W-:Y:S01]  /*1640*/  FFMA R11, R9.reuse, R11, R10 ;  /* 0x0000000b090b7223 */ /* 0x040fe2000000000a */
[----:B------:R-:W-:-:S02]  /*1650*/  FFMA R4, R9, R21, R4 ;  /* 0x0000001509047223 */ /* 0x000fc40000000004 */
[----:B------:R-:W-:Y:S02]  /*1660*/  FADD R16, -R5, R16 ;  /* 0x0000001005107221 */ /* 0x000fe40000000100 */
[----:B------:R-:W-:Y:S02]  /*1670*/  FADD R4, -R11, R4 ;  /* 0x000000040b047221 */ /* 0x000fe40000000100 */
[C---:B----4-:R-:W-:Y:S02]  /*1680*/  FFMA R5, R2.reuse, R16, R5 ;  /* 0x0000001002057223 */ /* 0x050fe40000000005 */
[----:B------:R-:W-:Y:S01]  /*1690*/  FFMA R4, R2, R4, R11 ;  /* 0x0000000402047223 */ /* 0x000fe2000000000b */
[----:B0-----:R-:W-:-:S04]  /*16a0*/  IMAD.WIDE R18, R0, 0x4, R18 ;  /* 0x0000000400127825 */ /* 0x001fc800078e0212 */
[----:B------:R-:W-:Y:S01]  /*16b0*/  FADD R6, R6, R5 ;  /* 0x0000000506067221 */ /* 0x000fe20000000000 */
[----:B------:R-:W-:-:S05]  /*16c0*/  FADD R7, R7, R4 ;  /* 0x0000000407077221 */ /* 0x000fca0000000000 */
[----:B------:R-:W-:Y:S01]  /*16d0*/  STG.E.64 desc[UR4][R18.64], R6 ;  /* 0x0000000612007986 */ /* 0x000fe2000c101b04 */
[----:B------:R-:W-:Y:S05]  /*16e0*/  EXIT ;  /* 0x000000000000794d */ /* 0x000fea0003800000 */
.L_x_0:
[----:B------:R-:W-:-:S00]  /*16f0*/  BRA `(.L_x_0) ;  /* 0xfffffffc00fc7947 */ /* 0x000fc0000383ffff */
[----:B------:R-:W-:-:S00]  /*1700*/  NOP ;  /* 0x0000000000007918 */ /* 0x000fc00000000000 */
[----:B------:R-:W-:-:S00]  /*1710*/  NOP ;  /* 0x0000000000007918 */ /* 0x000fc00000000000 */
[----:B------:R-:W-:-:S00]  /*1720*/  NOP ;  /* 0x0000000000007918 */ /* 0x000fc00000000000 */
[----:B------:R-:W-:-:S00]  /*1730*/  NOP ;  /* 0x0000000000007918 */ /* 0x000fc00000000000 */
[----:B------:R-:W-:-:S00]  /*1740*/  NOP ;  /* 0x0000000000007918 */ /* 0x000fc00000000000 */
[----:B------:R-:W-:-:S00]  /*1750*/  NOP ;  /* 0x0000000000007918 */ /* 0x000fc00000000000 */
[----:B------:R-:W-:-:S00]  /*1760*/  NOP ;  /* 0x0000000000007918 */ /* 0x000fc00000000000 */
[----:B------:R-:W-:-:S00]  /*1770*/  NOP ;  /* 0x0000000000007918 */ /* 0x000fc00000000000 */
.L_x_1:


//--------------------- .nv.global.init           --------------------------
	.section	.nv.global.init,"aw",@progbits
.nv.global.init:
	.type		_$_str,@object
	.size		_$_str,(.L_0 - _$_str)
_$_str:
        /*0000*/ 	.byte	0x5f, 0x5f, 0x43, 0x55, 0x44, 0x41, 0x5f, 0x46, 0x54, 0x5a, 0x00
.L_0:


//--------------------- .nv.constant0.triton_poi_fused__unsafe_index_add_elu_mul_sub_12 --------------------------
	.section	.nv.constant0.triton_poi_fused__unsafe_index_add_elu_mul_sub_12,"a",@progbits
	.sectionflags	@""
	.align	4
.nv.constant0.triton_poi_fused__unsafe_index_add_elu_mul_sub_12:
	.zero		620
